//
// Generated by NVIDIA NVVM Compiler
//
// Compiler Build ID: CL-36424714
// Cuda compilation tools, release 13.0, V13.0.88
// Based on NVVM 20.0.0
//

.version 9.0
.target sm_100
.address_size 64

	// .globl	_Z9vecMaxAbsPKfPfi
.extern .shared .align 16 .b8 cache[];

.visible .entry _Z9vecMaxAbsPKfPfi(
	.param .u64 .ptr .align 1 _Z9vecMaxAbsPKfPfi_param_0,
	.param .u64 .ptr .align 1 _Z9vecMaxAbsPKfPfi_param_1,
	.param .u32 _Z9vecMaxAbsPKfPfi_param_2
)
{
	.reg .pred 	%p<7>;
	.reg .b32 	%r<19>;
	.reg .b32 	%f<15>;
	.reg .b64 	%rd<9>;

	ld.param.u64 	%rd2, [_Z9vecMaxAbsPKfPfi_param_0];
	ld.param.u64 	%rd3, [_Z9vecMaxAbsPKfPfi_param_1];
	ld.param.u32 	%r11, [_Z9vecMaxAbsPKfPfi_param_2];
	mov.u32 	%r18, %ntid.x;
	mov.u32 	%r2, %ctaid.x;
	mov.u32 	%r3, %tid.x;
	mad.lo.s32 	%r17, %r18, %r2, %r3;
	setp.ge.s32 	%p1, %r17, %r11;
	mov.f32 	%f14, 0f00000000;
	@%p1 bra 	$L__BB0_3;
	mov.u32 	%r12, %nctaid.x;
	mul.lo.s32 	%r5, %r18, %r12;
	cvta.to.global.u64 	%rd1, %rd2;
	mov.f32 	%f14, 0f00000000;
$L__BB0_2:
	mul.wide.s32 	%rd4, %r17, 4;
	add.s64 	%rd5, %rd1, %rd4;
	ld.global.f32 	%f6, [%rd5];
	abs.f32 	%f7, %f6;
	max.f32 	%f14, %f14, %f7;
	add.s32 	%r17, %r17, %r5;
	setp.lt.s32 	%p2, %r17, %r11;
	@%p2 bra 	$L__BB0_2;
$L__BB0_3:
	shl.b32 	%r13, %r3, 2;
	mov.u32 	%r14, cache;
	add.s32 	%r8, %r14, %r13;
	st.shared.f32 	[%r8], %f14;
	bar.sync 	0;
	setp.lt.u32 	%p3, %r18, 2;
	@%p3 bra 	$L__BB0_7;
$L__BB0_4:
	shr.u32 	%r10, %r18, 1;
	setp.ge.u32 	%p4, %r3, %r10;
	@%p4 bra 	$L__BB0_6;
	ld.shared.f32 	%f8, [%r8];
	shl.b32 	%r15, %r10, 2;
	add.s32 	%r16, %r8, %r15;
	ld.shared.f32 	%f9, [%r16];
	abs.f32 	%f10, %f9;
	max.f32 	%f11, %f8, %f10;
	st.shared.f32 	[%r8], %f11;
$L__BB0_6:
	bar.sync 	0;
	setp.gt.u32 	%p5, %r18, 3;
	mov.u32 	%r18, %r10;
	@%p5 bra 	$L__BB0_4;
$L__BB0_7:
	setp.ne.s32 	%p6, %r3, 0;
	@%p6 bra 	$L__BB0_9;
	ld.shared.f32 	%f12, [cache];
	cvta.to.global.u64 	%rd6, %rd3;
	mul.wide.u32 	%rd7, %r2, 4;
	add.s64 	%rd8, %rd6, %rd7;
	st.global.f32 	[%rd8], %f12;
$L__BB0_9:
	ret;

}


// ===== COMPILED SASS (sm_100) =====

	.target	sm_100

	.elftype	@"ET_EXEC"


//--------------------- .note.nv.tkinfo           --------------------------
	.section	.note.nv.tkinfo,"",@"SHT_NOTE"
	.sectionflags	@"SHF_NOTE_NV_TKINFO"
	.tkinfo
        /*0018*/ 	.word	0x00000002
        /*0030*/ 	.string	""
        /*0030*/ 	.string	"ptxas"
        /*0030*/ 	.string	"Cuda compilation tools, release 13.0, V13.0.88"
        /*0030*/ 	.string	"Build cuda_13.0.r13.0/compiler.36424714_0"
        /*0030*/ 	.string	"-arch sm_100 -m 64 "



//--------------------- .note.nv.cuinfo           --------------------------
	.section	.note.nv.cuinfo,"",@"SHT_NOTE"
	.sectionflags	@"SHF_NOTE_NV_CUINFO"
        /*0018*/ 	.short	0x0002
        /*001a*/ 	.short	0x0064
        /*001c*/ 	.short	0x0082
	.zero		2


//--------------------- .nv.info                  --------------------------
	.section	.nv.info,"",@"SHT_CUDA_INFO"
	.align	4


	//----- nvinfo : EIATTR_REGCOUNT
	.align		4
        /*0000*/ 	.byte	0x04, 0x2f
        /*0002*/ 	.short	(.L_1 - .L_0)
	.align		4
.L_0:
        /*0004*/ 	.word	index@(_Z9vecMaxAbsPKfPfi)
        /*0008*/ 	.word	0x0000000e


	//----- nvinfo : EIATTR_FRAME_SIZE
	.align		4
.L_1:
        /*000c*/ 	.byte	0x04, 0x11
        /*000e*/ 	.short	(.L_3 - .L_2)
	.align		4
.L_2:
        /*0010*/ 	.word	index@(_Z9vecMaxAbsPKfPfi)
        /*0014*/ 	.word	0x00000000


	//----- nvinfo : EIATTR_MIN_STACK_SIZE
	.align		4
.L_3:
        /*0018*/ 	.byte	0x04, 0x12
        /*001a*/ 	.short	(.L_5 - .L_4)
	.align		4
.L_4:
        /*001c*/ 	.word	index@(_Z9vecMaxAbsPKfPfi)
        /*0020*/ 	.word	0x00000000
.L_5:


//--------------------- .nv.compat                --------------------------
	.section	.nv.compat,"",@"SHT_CUDA_COMPAT_INFO"
	.align	4
        /*0000*/ 	.byte	0x02, 0x09, 0x00, 0x00, 0x02, 0x02, 0x01, 0x00, 0x02, 0x05, 0x05, 0x00, 0x03, 0x07, 0x01, 0x01
        /*0010*/ 	.byte	0x02, 0x03, 0x00, 0x00, 0x02, 0x06, 0x01, 0x00, 0x04, 0x0b, 0x08, 0x00, 0x09, 0x00, 0x00, 0x00
        /*0020*/ 	.byte	0x00, 0x00, 0x00, 0x00


//--------------------- .nv.info._Z9vecMaxAbsPKfPfi --------------------------
	.section	.nv.info._Z9vecMaxAbsPKfPfi,"",@"SHT_CUDA_INFO"
	.sectionflags	@""
	.align	4


	//----- nvinfo : EIATTR_CUDA_API_VERSION
	.align		4
        /*0000*/ 	.byte	0x04, 0x37
        /*0002*/ 	.short	(.L_7 - .L_6)
.L_6:
        /*0004*/ 	.word	0x00000082


	//----- nvinfo : EIATTR_KPARAM_INFO
	.align		4
.L_7:
        /*0008*/ 	.byte	0x04, 0x17
        /*000a*/ 	.short	(.L_9 - .L_8)
.L_8:
        /*000c*/ 	.word	0x00000000
        /*0010*/ 	.short	0x0002
        /*0012*/ 	.short	0x0010
        /*0014*/ 	.byte	0x00, 0xf0, 0x11, 0x00


	//----- nvinfo : EIATTR_KPARAM_INFO
	.align		4
.L_9:
        /*0018*/ 	.byte	0x04, 0x17
        /*001a*/ 	.short	(.L_11 - .L_10)
.L_10:
        /*001c*/ 	.word	0x00000000
        /*0020*/ 	.short	0x0001
        /*0022*/ 	.short	0x0008
        /*0024*/ 	.byte	0x00, 0xf5, 0x21, 0x00


	//----- nvinfo : EIATTR_KPARAM_INFO
	.align		4
.L_11:
        /*0028*/ 	.byte	0x04, 0x17
        /*002a*/ 	.short	(.L_13 - .L_12)
.L_12:
        /*002c*/ 	.word	0x00000000
        /*0030*/ 	.short	0x0000
        /*0032*/ 	.short	0x0000
        /*0034*/ 	.byte	0x00, 0xf5, 0x21, 0x00


	//----- nvinfo : EIATTR_SPARSE_MMA_MASK
	.align		4
.L_13:
        /*0038*/ 	.byte	0x03, 0x50
        /*003a*/ 	.short	0x0000


	//----- nvinfo : EIATTR_MAXREG_COUNT
	.align		4
        /*003c*/ 	.byte	0x03, 0x1b
        /*003e*/ 	.short	0x00ff


	//----- nvinfo : EIATTR_NUM_BARRIERS
	.align		4
        /*0040*/ 	.byte	0x02, 0x4c
        /*0042*/ 	.byte	0x01
	.zero		1


	//----- nvinfo : EIATTR_MERCURY_ISA_VERSION
	.align		4
        /*0044*/ 	.byte	0x03, 0x5f
        /*0046*/ 	.short	0x0101


	//----- nvinfo : EIATTR_VRC_CTA_INIT_COUNT
	.align		4
        /*0048*/ 	.byte	0x02, 0x4a
	.zero		1
	.zero		1


	//----- nvinfo : EIATTR_EXIT_INSTR_OFFSETS
	.align		4
        /*004c*/ 	.byte	0x04, 0x1c
        /*004e*/ 	.short	(.L_15 - .L_14)


	//   ....[0]....
.L_14:
        /*0050*/ 	.word	0x000002b0


	//   ....[1]....
        /*0054*/ 	.word	0x00000330


	//----- nvinfo : EIATTR_CRS_STACK_SIZE
	.align		4
.L_15:
        /*0058*/ 	.byte	0x04, 0x1e
        /*005a*/ 	.short	(.L_17 - .L_16)
.L_16:
        /*005c*/ 	.word	0x00000000


	//----- nvinfo : EIATTR_CBANK_PARAM_SIZE
	.align		4
.L_17:
        /*0060*/ 	.byte	0x03, 0x19
        /*0062*/ 	.short	0x0014


	//----- nvinfo : EIATTR_PARAM_CBANK
	.align		4
        /*0064*/ 	.byte	0x04, 0x0a
        /*0066*/ 	.short	(.L_19 - .L_18)
	.align		4
.L_18:
        /*0068*/ 	.word	index@(.nv.constant0._Z9vecMaxAbsPKfPfi)
        /*006c*/ 	.short	0x0380
        /*006e*/ 	.short	0x0014


	//----- nvinfo : EIATTR_SW_WAR
	.align		4
.L_19:
        /*0070*/ 	.byte	0x04, 0x36
        /*0072*/ 	.short	(.L_21 - .L_20)
.L_20:
        /*0074*/ 	.word	0x00000008
.L_21:


//--------------------- .nv.callgraph             --------------------------
	.section	.nv.callgraph,"",@"SHT_CUDA_CALLGRAPH"
	.align	4
	.sectionentsize	8
	.align		4
        /*0000*/ 	.word	0x00000000
	.align		4
        /*0004*/ 	.word	0xffffffff
	.align		4
        /*0008*/ 	.word	0x00000000
	.align		4
        /*000c*/ 	.word	0xfffffffe
	.align		4
        /*0010*/ 	.word	0x00000000
	.align		4
        /*0014*/ 	.word	0xfffffffd
	.align		4
        /*0018*/ 	.word	0x00000000
	.align		4
        /*001c*/ 	.word	0xfffffffc


//--------------------- .text._Z9vecMaxAbsPKfPfi  --------------------------
	.section	.text._Z9vecMaxAbsPKfPfi,"ax",@progbits
	.align	128
        .global         _Z9vecMaxAbsPKfPfi
        .type           _Z9vecMaxAbsPKfPfi,@function
        .size           _Z9vecMaxAbsPKfPfi,(.L_x_6 - _Z9vecMaxAbsPKfPfi)
        .other          _Z9vecMaxAbsPKfPfi,@"STO_CUDA_ENTRY STV_DEFAULT"
_Z9vecMaxAbsPKfPfi:
.text._Z9vecMaxAbsPKfPfi:
[----:B------:R-:W-:Y:S01]  /*0000*/  LDC R1, c[0x0][0x37c] ;  /* 0x0000df00ff017b82 */ /* 0x000fe20000000800 */
[----:B------:R-:W0:Y:S01]  /*0010*/  S2R R9, SR_CTAID.X ;  /* 0x0000000000097919 */ /* 0x000e220000002500 */
[----:B------:R-:W1:Y:S01]  /*0020*/  LDCU UR4, c[0x0][0x360] ;  /* 0x00006c00ff0477ac */ /* 0x000e620008000800 */
[----:B------:R-:W-:Y:S01]  /*0030*/  BSSY.RECONVERGENT B0, `(.L_x_0) ;  /* 0x0000013000007945 */ /* 0x000fe20003800200 */
[----:B------:R-:W-:Y:S01]  /*0040*/  IMAD.MOV.U32 R7, RZ, RZ, RZ ;  /* 0x000000ffff077224 */ /* 0x000fe200078e00ff */
[----:B------:R-:W0:Y:S01]  /*0050*/  S2R R8, SR_TID.X ;  /* 0x0000000000087919 */ /* 0x000e220000002100 */
[----:B------:R-:W2:Y:S01]  /*0060*/  LDCU UR5, c[0x0][0x390] ;  /* 0x00007200ff0577ac */ /* 0x000ea20008000800 */
[----:B------:R-:W3:Y:S01]  /*0070*/  LDCU.64 UR6, c[0x0][0x358] ;  /* 0x00006b00ff0677ac */ /* 0x000ee20008000a00 */
[----:B-1----:R-:W-:Y:S02]  /*0080*/  IMAD.U32 R6, RZ, RZ, UR4 ;  /* 0x00000004ff067e24 */ /* 0x002fe4000f8e00ff */
[----:B0-----:R-:W-:-:S05]  /*0090*/  IMAD R0, R9, UR4, R8 ;  /* 0x0000000409007c24 */ /* 0x001fca000f8e0208 */
[----:B--2---:R-:W-:-:S13]  /*00a0*/  ISETP.GE.AND P0, PT, R0, UR5, PT ;  /* 0x0000000500007c0c */ /* 0x004fda000bf06270 */
[----:B---3--:R-:W-:Y:S05]  /*00b0*/  @P0 BRA `(.L_x_1) ;  /* 0x0000000000280947 */ /* 0x008fea0003800000 */
[----:B------:R-:W0:Y:S01]  /*00c0*/  LDC.64 R4, c[0x0][0x380] ;  /* 0x0000e000ff047b82 */ /* 0x000e220000000a00 */
[----:B------:R-:W1:Y:S01]  /*00d0*/  LDCU UR4, c[0x0][0x370] ;  /* 0x00006e00ff0477ac */ /* 0x000e620008000800 */
[----:B------:R-:W-:Y:S02]  /*00e0*/  IMAD.MOV.U32 R7, RZ, RZ, RZ ;  /* 0x000000ffff077224 */ /* 0x000fe400078e00ff */
[----:B-1----:R-:W-:-:S07]  /*00f0*/  IMAD R11, R6, UR4, RZ ;  /* 0x00000004060b7c24 */ /* 0x002fce000f8e02ff */
.L_x_2:
[----:B0-----:R-:W-:-:S06]  /*0100*/  IMAD.WIDE R2, R0, 0x4, R4 ;  /* 0x0000000400027825 */ /* 0x001fcc00078e0204 */
[----:B------:R-:W2:Y:S01]  /*0110*/  LDG.E R2, desc[UR6][R2.64] ;  /* 0x0000000602027981 */ /* 0x000ea2000c1e1900 */
[----:B------:R-:W-:-:S05]  /*0120*/  IMAD.IADD R0, R11, 0x1, R0 ;  /* 0x000000010b007824 */ /* 0x000fca00078e0200 */
[----:B------:R-:W-:Y:S02]  /*0130*/  ISETP.GE.AND P0, PT, R0, UR5, PT ;  /* 0x0000000500007c0c */ /* 0x000fe4000bf06270 */
[----:B--2---:R-:W-:-:S11]  /*0140*/  FMNMX R7, |R2|, R7, !PT ;  /* 0x0000000702077209 */ /* 0x004fd60007800200 */
[----:B------:R-:W-:Y:S05]  /*0150*/  @!P0 BRA `(.L_x_2) ;  /* 0xfffffffc00e88947 */ /* 0x000fea000383ffff */
.L_x_1:
[----:B------:R-:W-:Y:S05]  /*0160*/  BSYNC.RECONVERGENT B0 ;  /* 0x0000000000007941 */ /* 0x000fea0003800200 */
.L_x_0:
[----:B------:R-:W0:Y:S01]  /*0170*/  S2UR UR5, SR_CgaCtaId ;  /* 0x00000000000579c3 */ /* 0x000e220000008800 */
[----:B------:R-:W-:Y:S01]  /*0180*/  UMOV UR4, 0x400 ;  /* 0x0000040000047882 */ /* 0x000fe20000000000 */
[----:B------:R-:W-:Y:S02]  /*0190*/  ISETP.GE.U32.AND P1, PT, R6, 0x2, PT ;  /* 0x000000020600780c */ /* 0x000fe40003f26070 */
[----:B------:R-:W-:Y:S01]  /*01a0*/  ISETP.NE.AND P0, PT, R8, RZ, PT ;  /* 0x000000ff0800720c */ /* 0x000fe20003f05270 */
[----:B0-----:R-:W-:-:S06]  /*01b0*/  ULEA UR4, UR5, UR4, 0x18 ;  /* 0x0000000405047291 */ /* 0x001fcc000f8ec0ff */
[----:B------:R-:W-:-:S05]  /*01c0*/  LEA R0, R8, UR4, 0x2 ;  /* 0x0000000408007c11 */ /* 0x000fca000f8e10ff */
[----:B------:R0:W-:Y:S01]  /*01d0*/  STS [R0], R7 ;  /* 0x0000000700007388 */ /* 0x0001e20000000800 */
[----:B------:R-:W-:Y:S06]  /*01e0*/  BAR.SYNC.DEFER_BLOCKING 0x0 ;  /* 0x0000000000007b1d */ /* 0x000fec0000010000 */
[----:B------:R-:W-:Y:S05]  /*01f0*/  @!P1 BRA `(.L_x_3) ;  /* 0x00000000002c9947 */ /* 0x000fea0003800000 */
.L_x_4:
[----:B0-----:R-:W-:-:S04]  /*0200*/  SHF.R.U32.HI R7, RZ, 0x1, R6 ;  /* 0x00000001ff077819 */ /* 0x001fc80000011606 */
[----:B------:R-:W-:-:S13]  /*0210*/  ISETP.GE.U32.AND P1, PT, R8, R7, PT ;  /* 0x000000070800720c */ /* 0x000fda0003f26070 */
[----:B------:R-:W-:Y:S01]  /*0220*/  @!P1 IMAD R3, R7, 0x4, R0 ;  /* 0x0000000407039824 */ /* 0x000fe200078e0200 */
[----:B------:R-:W-:Y:S05]  /*0230*/  @!P1 LDS R2, [R0] ;  /* 0x0000000000029984 */ /* 0x000fea0000000800 */
[----:B------:R-:W0:Y:S02]  /*0240*/  @!P1 LDS R3, [R3] ;  /* 0x0000000003039984 */ /* 0x000e240000000800 */
[----:B0-----:R-:W-:-:S05]  /*0250*/  @!P1 FMNMX R5, R2, |R3|, !PT ;  /* 0x4000000302059209 */ /* 0x001fca0007800000 */
[----:B------:R1:W-:Y:S01]  /*0260*/  @!P1 STS [R0], R5 ;  /* 0x0000000500009388 */ /* 0x0003e20000000800 */
[----:B------:R-:W-:Y:S01]  /*0270*/  BAR.SYNC.DEFER_BLOCKING 0x0 ;  /* 0x0000000000007b1d */ /* 0x000fe20000010000 */
[----:B------:R-:W-:Y:S01]  /*0280*/  ISETP.GT.U32.AND P1, PT, R6, 0x3, PT ;  /* 0x000000030600780c */ /* 0x000fe20003f24070 */
[----:B------:R-:W-:-:S12]  /*0290*/  IMAD.MOV.U32 R6, RZ, RZ, R7 ;  /* 0x000000ffff067224 */ /* 0x000fd800078e0007 */
[----:B-1----:R-:W-:Y:S05]  /*02a0*/  @P1 BRA `(.L_x_4) ;  /* 0xfffffffc00d41947 */ /* 0x002fea000383ffff */
.L_x_3:
[----:B------:R-:W-:Y:S05]  /*02b0*/  @P0 EXIT ;  /* 0x000000000000094d */ /* 0x000fea0003800000 */
[----:B------:R-:W1:Y:S01]  /*02c0*/  S2UR UR5, SR_CgaCtaId ;  /* 0x00000000000579c3 */ /* 0x000e620000008800 */
[----:B------:R-:W-:-:S07]  /*02d0*/  UMOV UR4, 0x400 ;  /* 0x0000040000047882 */ /* 0x000fce0000000000 */
[----:B------:R-:W2:Y:S01]  /*02e0*/  LDC.64 R2, c[0x0][0x388] ;  /* 0x0000e200ff027b82 */ /* 0x000ea20000000a00 */
[----:B-1----:R-:W-:Y:S01]  /*02f0*/  ULEA UR4, UR5, UR4, 0x18 ;  /* 0x0000000405047291 */ /* 0x002fe2000f8ec0ff */
[----:B--2---:R-:W-:-:S08]  /*0300*/  IMAD.WIDE.U32 R2, R9, 0x4, R2 ;  /* 0x0000000409027825 */ /* 0x004fd000078e0002 */
[----:B------:R-:W1:Y:S04]  /*0310*/  LDS R5, [UR4] ;  /* 0x00000004ff057984 */ /* 0x000e680008000800 */
[----:B-1----:R-:W-:Y:S01]  /*0320*/  STG.E desc[UR6][R2.64], R5 ;  /* 0x0000000502007986 */ /* 0x002fe2000c101906 */
[----:B------:R-:W-:Y:S05]  /*0330*/  EXIT ;  /* 0x000000000000794d */ /* 0x000fea0003800000 */
.L_x_5:
[----:B------:R-:W-:-:S00]  /*0340*/  BRA `(.L_x_5) ;  /* 0xfffffffc00fc7947 */ /* 0x000fc0000383ffff */
[----:B------:R-:W-:-:S00]  /*0350*/  NOP ;  /* 0x0000000000007918 */ /* 0x000fc00000000000 */
        /* <DEDUP_REMOVED lines=10> */
.L_x_6:


//--------------------- .nv.shared._Z9vecMaxAbsPKfPfi --------------------------
	.section	.nv.shared._Z9vecMaxAbsPKfPfi,"aw",@nobits
	.sectionflags	@""
	.align	16
	.zero		1024


//--------------------- .nv.shared.reserved.0     --------------------------
	.section	.nv.shared.reserved.0,"aw",@nobits
	.weak		__nv_reservedSMEM_offset_0_alias
	.size		__nv_reservedSMEM_offset_0_alias, 0, 64
	.other		__nv_reservedSMEM_offset_0_alias,@"STO_CUDA_RESERVED_SHARED STV_DEFAULT"
__nv_reservedSMEM_offset_0_alias:
	.zero		0
	.zero		64


//--------------------- .nv.constant0._Z9vecMaxAbsPKfPfi --------------------------
	.section	.nv.constant0._Z9vecMaxAbsPKfPfi,"a",@progbits
	.sectionflags	@""
	.align	4
.nv.constant0._Z9vecMaxAbsPKfPfi:
	.zero		916


//--------------------- SYMBOLS --------------------------

	.type		.nv.reservedSmem.offset0,@object
	.size		.nv.reservedSmem.offset0,0x4
	.type		.nv.reservedSmem.cap,@object
	.size		.nv.reservedSmem.cap,0x4
